//
// Generated by NVIDIA NVVM Compiler
//
// Compiler Build ID: CL-36424714
// Cuda compilation tools, release 13.0, V13.0.88
// Based on NVVM 20.0.0
//

.version 9.0
.target sm_100
.address_size 64

	// .globl	_Z3mulPfS_S_ii

.visible .entry _Z3mulPfS_S_ii(
	.param .u64 .ptr .align 1 _Z3mulPfS_S_ii_param_0,
	.param .u64 .ptr .align 1 _Z3mulPfS_S_ii_param_1,
	.param .u64 .ptr .align 1 _Z3mulPfS_S_ii_param_2,
	.param .u32 _Z3mulPfS_S_ii_param_3,
	.param .u32 _Z3mulPfS_S_ii_param_4
)
{
	.reg .pred 	%p<10>;
	.reg .b32 	%r<42>;
	.reg .b32 	%f<68>;
	.reg .b64 	%rd<53>;

	ld.param.u64 	%rd11, [_Z3mulPfS_S_ii_param_0];
	ld.param.u64 	%rd12, [_Z3mulPfS_S_ii_param_1];
	ld.param.u32 	%r19, [_Z3mulPfS_S_ii_param_3];
	ld.param.u32 	%r20, [_Z3mulPfS_S_ii_param_4];
	cvta.to.global.u64 	%rd1, %rd12;
	cvta.to.global.u64 	%rd2, %rd11;
	mov.u32 	%r21, %ctaid.y;
	mov.u32 	%r22, %tid.y;
	mad.lo.s32 	%r1, %r20, %r21, %r22;
	mov.u32 	%r23, %ctaid.x;
	mov.u32 	%r24, %tid.x;
	mad.lo.s32 	%r2, %r20, %r23, %r24;
	setp.lt.s32 	%p1, %r19, 1;
	mov.f32 	%f67, 0f00000000;
	@%p1 bra 	$L__BB0_12;
	mul.lo.s32 	%r3, %r1, %r19;
	and.b32  	%r4, %r19, 7;
	setp.lt.u32 	%p2, %r19, 8;
	mov.f32 	%f67, 0f00000000;
	mov.b32 	%r40, 0;
	@%p2 bra 	$L__BB0_4;
	and.b32  	%r26, %r19, 2147483640;
	neg.s32 	%r38, %r26;
	mul.wide.u32 	%rd13, %r19, 4;
	add.s64 	%rd3, %rd1, %rd13;
	mul.wide.u32 	%rd14, %r19, 8;
	add.s64 	%rd4, %rd1, %rd14;
	mul.wide.u32 	%rd15, %r19, 12;
	add.s64 	%rd5, %rd1, %rd15;
	mul.wide.u32 	%rd16, %r19, 16;
	add.s64 	%rd6, %rd1, %rd16;
	mul.wide.u32 	%rd17, %r19, 20;
	add.s64 	%rd7, %rd1, %rd17;
	mul.wide.u32 	%rd18, %r19, 24;
	add.s64 	%rd8, %rd1, %rd18;
	mul.wide.u32 	%rd19, %r19, 28;
	add.s64 	%rd9, %rd1, %rd19;
	mov.f32 	%f67, 0f00000000;
	mov.u32 	%r36, %r3;
	mov.u32 	%r37, %r2;
$L__BB0_3:
	.pragma "nounroll";
	and.b32  	%r40, %r19, 2147483640;
	mul.wide.s32 	%rd20, %r37, 4;
	add.s64 	%rd21, %rd3, %rd20;
	add.s64 	%rd22, %rd4, %rd20;
	add.s64 	%rd23, %rd5, %rd20;
	add.s64 	%rd24, %rd6, %rd20;
	add.s64 	%rd25, %rd7, %rd20;
	add.s64 	%rd26, %rd8, %rd20;
	add.s64 	%rd27, %rd9, %rd20;
	add.s64 	%rd28, %rd1, %rd20;
	mul.wide.s32 	%rd29, %r36, 4;
	add.s64 	%rd30, %rd2, %rd29;
	ld.global.f32 	%f17, [%rd30];
	ld.global.f32 	%f18, [%rd28];
	fma.rn.f32 	%f19, %f17, %f18, %f67;
	ld.global.f32 	%f20, [%rd30+4];
	ld.global.f32 	%f21, [%rd21];
	fma.rn.f32 	%f22, %f20, %f21, %f19;
	ld.global.f32 	%f23, [%rd30+8];
	ld.global.f32 	%f24, [%rd22];
	fma.rn.f32 	%f25, %f23, %f24, %f22;
	ld.global.f32 	%f26, [%rd30+12];
	ld.global.f32 	%f27, [%rd23];
	fma.rn.f32 	%f28, %f26, %f27, %f25;
	ld.global.f32 	%f29, [%rd30+16];
	ld.global.f32 	%f30, [%rd24];
	fma.rn.f32 	%f31, %f29, %f30, %f28;
	ld.global.f32 	%f32, [%rd30+20];
	ld.global.f32 	%f33, [%rd25];
	fma.rn.f32 	%f34, %f32, %f33, %f31;
	ld.global.f32 	%f35, [%rd30+24];
	ld.global.f32 	%f36, [%rd26];
	fma.rn.f32 	%f37, %f35, %f36, %f34;
	ld.global.f32 	%f38, [%rd30+28];
	ld.global.f32 	%f39, [%rd27];
	fma.rn.f32 	%f67, %f38, %f39, %f37;
	add.s32 	%r38, %r38, 8;
	shl.b32 	%r27, %r19, 3;
	add.s32 	%r37, %r37, %r27;
	add.s32 	%r36, %r36, 8;
	setp.ne.s32 	%p3, %r38, 0;
	@%p3 bra 	$L__BB0_3;
$L__BB0_4:
	setp.eq.s32 	%p4, %r4, 0;
	@%p4 bra 	$L__BB0_12;
	and.b32  	%r14, %r19, 3;
	setp.lt.u32 	%p5, %r4, 4;
	@%p5 bra 	$L__BB0_7;
	add.s32 	%r28, %r40, %r3;
	mul.wide.s32 	%rd31, %r28, 4;
	add.s64 	%rd32, %rd2, %rd31;
	ld.global.f32 	%f41, [%rd32];
	mad.lo.s32 	%r29, %r40, %r19, %r2;
	mul.wide.s32 	%rd33, %r29, 4;
	add.s64 	%rd34, %rd1, %rd33;
	ld.global.f32 	%f42, [%rd34];
	fma.rn.f32 	%f43, %f41, %f42, %f67;
	ld.global.f32 	%f44, [%rd32+4];
	mul.wide.u32 	%rd35, %r19, 4;
	add.s64 	%rd36, %rd34, %rd35;
	ld.global.f32 	%f45, [%rd36];
	fma.rn.f32 	%f46, %f44, %f45, %f43;
	ld.global.f32 	%f47, [%rd32+8];
	add.s64 	%rd37, %rd36, %rd35;
	ld.global.f32 	%f48, [%rd37];
	fma.rn.f32 	%f49, %f47, %f48, %f46;
	ld.global.f32 	%f50, [%rd32+12];
	add.s64 	%rd38, %rd37, %rd35;
	ld.global.f32 	%f51, [%rd38];
	fma.rn.f32 	%f67, %f50, %f51, %f49;
	add.s32 	%r40, %r40, 4;
$L__BB0_7:
	setp.eq.s32 	%p6, %r14, 0;
	@%p6 bra 	$L__BB0_12;
	setp.eq.s32 	%p7, %r14, 1;
	@%p7 bra 	$L__BB0_10;
	add.s32 	%r30, %r40, %r3;
	mul.wide.s32 	%rd39, %r30, 4;
	add.s64 	%rd40, %rd2, %rd39;
	ld.global.f32 	%f53, [%rd40];
	mad.lo.s32 	%r31, %r40, %r19, %r2;
	mul.wide.s32 	%rd41, %r31, 4;
	add.s64 	%rd42, %rd1, %rd41;
	ld.global.f32 	%f54, [%rd42];
	fma.rn.f32 	%f55, %f53, %f54, %f67;
	ld.global.f32 	%f56, [%rd40+4];
	mul.wide.u32 	%rd43, %r19, 4;
	add.s64 	%rd44, %rd42, %rd43;
	ld.global.f32 	%f57, [%rd44];
	fma.rn.f32 	%f67, %f56, %f57, %f55;
	add.s32 	%r40, %r40, 2;
$L__BB0_10:
	and.b32  	%r32, %r19, 1;
	setp.eq.b32 	%p8, %r32, 1;
	not.pred 	%p9, %p8;
	@%p9 bra 	$L__BB0_12;
	add.s32 	%r33, %r40, %r3;
	mul.wide.s32 	%rd45, %r33, 4;
	add.s64 	%rd46, %rd2, %rd45;
	ld.global.f32 	%f58, [%rd46];
	mad.lo.s32 	%r34, %r40, %r19, %r2;
	mul.wide.s32 	%rd47, %r34, 4;
	add.s64 	%rd48, %rd1, %rd47;
	ld.global.f32 	%f59, [%rd48];
	fma.rn.f32 	%f67, %f58, %f59, %f67;
$L__BB0_12:
	ld.param.u64 	%rd52, [_Z3mulPfS_S_ii_param_2];
	cvta.to.global.u64 	%rd49, %rd52;
	mad.lo.s32 	%r35, %r1, %r19, %r2;
	mul.wide.s32 	%rd50, %r35, 4;
	add.s64 	%rd51, %rd49, %rd50;
	st.global.f32 	[%rd51], %f67;
	ret;

}


// ===== COMPILED SASS (sm_100) =====

	.target	sm_100

	.elftype	@"ET_EXEC"


//--------------------- .note.nv.tkinfo           --------------------------
	.section	.note.nv.tkinfo,"",@"SHT_NOTE"
	.sectionflags	@"SHF_NOTE_NV_TKINFO"
	.tkinfo
        /*0018*/ 	.word	0x00000002
        /*0030*/ 	.string	""
        /*0030*/ 	.string	"ptxas"
        /*0030*/ 	.string	"Cuda compilation tools, release 13.0, V13.0.88"
        /*0030*/ 	.string	"Build cuda_13.0.r13.0/compiler.36424714_0"
        /*0030*/ 	.string	"-arch sm_100 -m 64 "



//--------------------- .note.nv.cuinfo           --------------------------
	.section	.note.nv.cuinfo,"",@"SHT_NOTE"
	.sectionflags	@"SHF_NOTE_NV_CUINFO"
        /*0018*/ 	.short	0x0002
        /*001a*/ 	.short	0x0064
        /*001c*/ 	.short	0x0082
	.zero		2


//--------------------- .nv.info                  --------------------------
	.section	.nv.info,"",@"SHT_CUDA_INFO"
	.align	4


	//----- nvinfo : EIATTR_REGCOUNT
	.align		4
        /*0000*/ 	.byte	0x04, 0x2f
        /*0002*/ 	.short	(.L_1 - .L_0)
	.align		4
.L_0:
        /*0004*/ 	.word	index@(_Z3mulPfS_S_ii)
        /*0008*/ 	.word	0x0000001f


	//----- nvinfo : EIATTR_FRAME_SIZE
	.align		4
.L_1:
        /*000c*/ 	.byte	0x04, 0x11
        /*000e*/ 	.short	(.L_3 - .L_2)
	.align		4
.L_2:
        /*0010*/ 	.word	index@(_Z3mulPfS_S_ii)
        /*0014*/ 	.word	0x00000000


	//----- nvinfo : EIATTR_MIN_STACK_SIZE
	.align		4
.L_3:
        /*0018*/ 	.byte	0x04, 0x12
        /*001a*/ 	.short	(.L_5 - .L_4)
	.align		4
.L_4:
        /*001c*/ 	.word	index@(_Z3mulPfS_S_ii)
        /*0020*/ 	.word	0x00000000
.L_5:


//--------------------- .nv.compat                --------------------------
	.section	.nv.compat,"",@"SHT_CUDA_COMPAT_INFO"
	.align	4
        /*0000*/ 	.byte	0x02, 0x09, 0x00, 0x00, 0x02, 0x02, 0x01, 0x00, 0x02, 0x05, 0x05, 0x00, 0x03, 0x07, 0x01, 0x01
        /*0010*/ 	.byte	0x02, 0x03, 0x00, 0x00, 0x02, 0x06, 0x01, 0x00, 0x04, 0x0b, 0x08, 0x00, 0x09, 0x00, 0x00, 0x00
        /*0020*/ 	.byte	0x00, 0x00, 0x00, 0x00


//--------------------- .nv.info._Z3mulPfS_S_ii   --------------------------
	.section	.nv.info._Z3mulPfS_S_ii,"",@"SHT_CUDA_INFO"
	.sectionflags	@""
	.align	4


	//----- nvinfo : EIATTR_CUDA_API_VERSION
	.align		4
        /*0000*/ 	.byte	0x04, 0x37
        /*0002*/ 	.short	(.L_7 - .L_6)
.L_6:
        /*0004*/ 	.word	0x00000082


	//----- nvinfo : EIATTR_KPARAM_INFO
	.align		4
.L_7:
        /*0008*/ 	.byte	0x04, 0x17
        /*000a*/ 	.short	(.L_9 - .L_8)
.L_8:
        /*000c*/ 	.word	0x00000000
        /*0010*/ 	.short	0x0004
        /*0012*/ 	.short	0x001c
        /*0014*/ 	.byte	0x00, 0xf0, 0x11, 0x00


	//----- nvinfo : EIATTR_KPARAM_INFO
	.align		4
.L_9:
        /*0018*/ 	.byte	0x04, 0x17
        /*001a*/ 	.short	(.L_11 - .L_10)
.L_10:
        /*001c*/ 	.word	0x00000000
        /*0020*/ 	.short	0x0003
        /*0022*/ 	.short	0x0018
        /*0024*/ 	.byte	0x00, 0xf0, 0x11, 0x00


	//----- nvinfo : EIATTR_KPARAM_INFO
	.align		4
.L_11:
        /*0028*/ 	.byte	0x04, 0x17
        /*002a*/ 	.short	(.L_13 - .L_12)
.L_12:
        /*002c*/ 	.word	0x00000000
        /*0030*/ 	.short	0x0002
        /*0032*/ 	.short	0x0010
        /*0034*/ 	.byte	0x00, 0xf5, 0x21, 0x00


	//----- nvinfo : EIATTR_KPARAM_INFO
	.align		4
.L_13:
        /*0038*/ 	.byte	0x04, 0x17
        /*003a*/ 	.short	(.L_15 - .L_14)
.L_14:
        /*003c*/ 	.word	0x00000000
        /*0040*/ 	.short	0x0001
        /*0042*/ 	.short	0x0008
        /*0044*/ 	.byte	0x00, 0xf5, 0x21, 0x00


	//----- nvinfo : EIATTR_KPARAM_INFO
	.align		4
.L_15:
        /*0048*/ 	.byte	0x04, 0x17
        /*004a*/ 	.short	(.L_17 - .L_16)
.L_16:
        /*004c*/ 	.word	0x00000000
        /*0050*/ 	.short	0x0000
        /*0052*/ 	.short	0x0000
        /*0054*/ 	.byte	0x00, 0xf5, 0x21, 0x00


	//----- nvinfo : EIATTR_SPARSE_MMA_MASK
	.align		4
.L_17:
        /*0058*/ 	.byte	0x03, 0x50
        /*005a*/ 	.short	0x0000


	//----- nvinfo : EIATTR_MAXREG_COUNT
	.align		4
        /*005c*/ 	.byte	0x03, 0x1b
        /*005e*/ 	.short	0x00ff


	//----- nvinfo : EIATTR_MERCURY_ISA_VERSION
	.align		4
        /*0060*/ 	.byte	0x03, 0x5f
        /*0062*/ 	.short	0x0101


	//----- nvinfo : EIATTR_VRC_CTA_INIT_COUNT
	.align		4
        /*0064*/ 	.byte	0x02, 0x4a
	.zero		1
	.zero		1


	//----- nvinfo : EIATTR_EXIT_INSTR_OFFSETS
	.align		4
        /*0068*/ 	.byte	0x04, 0x1c
        /*006a*/ 	.short	(.L_19 - .L_18)


	//   ....[0]....
.L_18:
        /*006c*/ 	.word	0x000009c0


	//----- nvinfo : EIATTR_CBANK_PARAM_SIZE
	.align		4
.L_19:
        /*0070*/ 	.byte	0x03, 0x19
        /*0072*/ 	.short	0x0020


	//----- nvinfo : EIATTR_PARAM_CBANK
	.align		4
        /*0074*/ 	.byte	0x04, 0x0a
        /*0076*/ 	.short	(.L_21 - .L_20)
	.align		4
.L_20:
        /*0078*/ 	.word	index@(.nv.constant0._Z3mulPfS_S_ii)
        /*007c*/ 	.short	0x0380
        /*007e*/ 	.short	0x0020


	//----- nvinfo : EIATTR_SW_WAR
	.align		4
.L_21:
        /*0080*/ 	.byte	0x04, 0x36
        /*0082*/ 	.short	(.L_23 - .L_22)
.L_22:
        /*0084*/ 	.word	0x00000008
.L_23:


//--------------------- .nv.callgraph             --------------------------
	.section	.nv.callgraph,"",@"SHT_CUDA_CALLGRAPH"
	.align	4
	.sectionentsize	8
	.align		4
        /*0000*/ 	.word	0x00000000
	.align		4
        /*0004*/ 	.word	0xffffffff
	.align		4
        /*0008*/ 	.word	0x00000000
	.align		4
        /*000c*/ 	.word	0xfffffffe
	.align		4
        /*0010*/ 	.word	0x00000000
	.align		4
        /*0014*/ 	.word	0xfffffffd
	.align		4
        /*0018*/ 	.word	0x00000000
	.align		4
        /*001c*/ 	.word	0xfffffffc


//--------------------- .text._Z3mulPfS_S_ii      --------------------------
	.section	.text._Z3mulPfS_S_ii,"ax",@progbits
	.align	128
        .global         _Z3mulPfS_S_ii
        .type           _Z3mulPfS_S_ii,@function
        .size           _Z3mulPfS_S_ii,(.L_x_5 - _Z3mulPfS_S_ii)
        .other          _Z3mulPfS_S_ii,@"STO_CUDA_ENTRY STV_DEFAULT"
_Z3mulPfS_S_ii:
.text._Z3mulPfS_S_ii:
[----:B------:R-:W-:Y:S01]  /*0000*/  LDC R1, c[0x0][0x37c] ;  /* 0x0000df00ff017b82 */ /* 0x000fe20000000800 */
[----:B------:R-:W0:Y:S01]  /*0010*/  S2R R0, SR_TID.Y ;  /* 0x0000000000007919 */ /* 0x000e220000002200 */
[----:B------:R-:W1:Y:S06]  /*0020*/  LDCU.64 UR18, c[0x0][0x398] ;  /* 0x00007300ff1277ac */ /* 0x000e6c0008000a00 */
[----:B------:R-:W0:Y:S01]  /*0030*/  S2UR UR4, SR_CTAID.Y ;  /* 0x00000000000479c3 */ /* 0x000e220000002600 */
[----:B------:R-:W-:Y:S01]  /*0040*/  HFMA2 R12, -RZ, RZ, 0, 0 ;  /* 0x00000000ff0c7431 */ /* 0x000fe200000001ff */
[----:B------:R-:W2:Y:S01]  /*0050*/  S2R R13, SR_TID.X ;  /* 0x00000000000d7919 */ /* 0x000ea20000002100 */
[----:B------:R-:W3:Y:S05]  /*0060*/  LDCU.64 UR16, c[0x0][0x358] ;  /* 0x00006b00ff1077ac */ /* 0x000eea0008000a00 */
[----:B------:R-:W2:Y:S01]  /*0070*/  S2UR UR5, SR_CTAID.X ;  /* 0x00000000000579c3 */ /* 0x000ea20000002500 */
[----:B-1----:R-:W-:Y:S01]  /*0080*/  UISETP.GE.AND UP0, UPT, UR18, 0x1, UPT ;  /* 0x000000011200788c */ /* 0x002fe2000bf06270 */
[----:B------:R-:W-:-:S05]  /*0090*/  MOV R2, UR19 ;  /* 0x0000001300027c02 */ /* 0x000fca0008000f00 */
[C---:B0-----:R-:W-:Y:S02]  /*00a0*/  IMAD R0, R2.reuse, UR4, R0 ;  /* 0x0000000402007c24 */ /* 0x041fe4000f8e0200 */
[----:B--2---:R-:W-:Y:S01]  /*00b0*/  IMAD R13, R2, UR5, R13 ;  /* 0x00000005020d7c24 */ /* 0x004fe2000f8e020d */
[----:B---3--:R-:W-:Y:S06]  /*00c0*/  BRA.U !UP0, `(.L_x_0) ;  /* 0x00000009082c7547 */ /* 0x008fec000b800000 */
[----:B------:R-:W-:Y:S02]  /*00d0*/  UISETP.GE.U32.AND UP0, UPT, UR18, 0x8, UPT ;  /* 0x000000081200788c */ /* 0x000fe4000bf06070 */
[----:B------:R-:W-:Y:S01]  /*00e0*/  IMAD R14, R0, UR18, RZ ;  /* 0x00000012000e7c24 */ /* 0x000fe2000f8e02ff */
[----:B------:R-:W-:Y:S01]  /*00f0*/  MOV R12, RZ ;  /* 0x000000ff000c7202 */ /* 0x000fe20000000f00 */
[----:B------:R-:W-:-:S05]  /*0100*/  UMOV UR4, URZ ;  /* 0x000000ff00047c82 */ /* 0x000fca0008000000 */
[----:B------:R-:W-:Y:S05]  /*0110*/  BRA.U !UP0, `(.L_x_1) ;  /* 0x0000000108f87547 */ /* 0x000fea000b800000 */
[----:B------:R-:W0:Y:S01]  /*0120*/  LDCU.64 UR20, c[0x0][0x388] ;  /* 0x00007100ff1477ac */ /* 0x000e220008000a00 */
[----:B------:R-:W-:Y:S02]  /*0130*/  MOV R12, RZ ;  /* 0x000000ff000c7202 */ /* 0x000fe40000000f00 */
[----:B------:R-:W-:Y:S01]  /*0140*/  MOV R15, R13 ;  /* 0x0000000d000f7202 */ /* 0x000fe20000000f00 */
[----:B------:R-:W-:-:S04]  /*0150*/  ULOP3.LUT UR4, UR18, 0x7ffffff8, URZ, 0xc0, !UPT ;  /* 0x7ffffff812047892 */ /* 0x000fc8000f8ec0ff */
[----:B------:R-:W-:Y:S02]  /*0160*/  UIADD3 UR4, UPT, UPT, -UR4, URZ, URZ ;  /* 0x000000ff04047290 */ /* 0x000fe4000fffe1ff */
[----:B0-----:R-:W-:Y:S02]  /*0170*/  UIMAD.WIDE.U32 UR6, UR18, 0xc, UR20 ;  /* 0x0000000c120678a5 */ /* 0x001fe4000f8e0014 */
[----:B------:R-:W-:Y:S02]  /*0180*/  UIMAD.WIDE.U32 UR8, UR18, 0x10, UR20 ;  /* 0x00000010120878a5 */ /* 0x000fe4000f8e0014 */
[----:B------:R-:W-:Y:S02]  /*0190*/  UIMAD.WIDE.U32 UR10, UR18, 0x14, UR20 ;  /* 0x00000014120a78a5 */ /* 0x000fe4000f8e0014 */
[----:B------:R-:W-:Y:S02]  /*01a0*/  UIMAD.WIDE.U32 UR12, UR18, 0x18, UR20 ;  /* 0x00000018120c78a5 */ /* 0x000fe4000f8e0014 */
[----:B------:R-:W-:-:S12]  /*01b0*/  UIMAD.WIDE.U32 UR14, UR18, 0x1c, UR20 ;  /* 0x0000001c120e78a5 */ /* 0x000fd8000f8e0014 */
.L_x_2:
[----:B------:R-:W0:Y:S01]  /*01c0*/  LDC.64 R2, c[0x0][0x380] ;  /* 0x0000e000ff027b82 */ /* 0x000e220000000a00 */
[----:B------:R-:W-:Y:S01]  /*01d0*/  HFMA2 R8, -RZ, RZ, 0, 2.384185791015625e-07 ;  /* 0x00000004ff087431 */ /* 0x000fe200000001ff */
[----:B------:R-:W-:Y:S02]  /*01e0*/  UIMAD.WIDE.U32 UR24, UR18, 0x4, UR20 ;  /* 0x00000004121878a5 */ /* 0x000fe4000f8e0014 */
[----:B------:R-:W-:-:S04]  /*01f0*/  UIMAD.WIDE.U32 UR22, UR18, 0x8, UR20 ;  /* 0x00000008121678a5 */ /* 0x000fc8000f8e0014 */
[----:B------:R-:W-:Y:S02]  /*0200*/  MOV R4, UR24 ;  /* 0x0000001800047c02 */ /* 0x000fe40008000f00 */
[----:B------:R-:W-:Y:S01]  /*0210*/  MOV R5, UR25 ;  /* 0x0000001900057c02 */ /* 0x000fe20008000f00 */
[C---:B------:R-:W-:Y:S01]  /*0220*/  IMAD.WIDE R8, R15.reuse, R8, UR20 ;  /* 0x000000140f087e25 */ /* 0x040fe2000f8e0208 */
[----:B------:R-:W-:Y:S02]  /*0230*/  MOV R6, UR22 ;  /* 0x0000001600067c02 */ /* 0x000fe40008000f00 */
[----:B------:R-:W-:Y:S01]  /*0240*/  MOV R7, UR23 ;  /* 0x0000001700077c02 */ /* 0x000fe20008000f00 */
[----:B------:R-:W-:Y:S01]  /*0250*/  IMAD.WIDE R4, R15, 0x4, R4 ;  /* 0x000000040f047825 */ /* 0x000fe200078e0204 */
[----:B------:R1:W2:Y:S03]  /*0260*/  LDG.E R20, desc[UR16][R8.64] ;  /* 0x0000001008147981 */ /* 0x0002a6000c1e1900 */
[----:B------:R-:W-:-:S02]  /*0270*/  HFMA2 R10, -RZ, RZ, 0, 2.384185791015625e-07 ;  /* 0x00000004ff0a7431 */ /* 0x000fc400000001ff */
[----:B0-----:R-:W-:Y:S01]  /*0280*/  IMAD.WIDE R2, R14, 0x4, R2 ;  /* 0x000000040e027825 */ /* 0x001fe200078e0202 */
[----:B------:R-:W-:Y:S01]  /*0290*/  MOV R24, 0x4 ;  /* 0x0000000400187802 */ /* 0x000fe20000000f00 */
[----:B------:R0:W3:Y:S04]  /*02a0*/  LDG.E R19, desc[UR16][R4.64] ;  /* 0x0000001004137981 */ /* 0x0000e8000c1e1900 */
[----:B------:R-:W2:Y:S01]  /*02b0*/  LDG.E R21, desc[UR16][R2.64] ;  /* 0x0000001002157981 */ /* 0x000ea2000c1e1900 */
[----:B------:R-:W-:-:S03]  /*02c0*/  IMAD.WIDE R6, R15, 0x4, R6 ;  /* 0x000000040f067825 */ /* 0x000fc600078e0206 */
[----:B------:R-:W3:Y:S01]  /*02d0*/  LDG.E R18, desc[UR16][R2.64+0x4] ;  /* 0x0000041002127981 */ /* 0x000ee2000c1e1900 */
[C---:B------:R-:W-:Y:S01]  /*02e0*/  IMAD.WIDE R24, R15.reuse, R24, UR6 ;  /* 0x000000060f187e25 */ /* 0x040fe2000f8e0218 */
[----:B------:R-:W-:Y:S02]  /*02f0*/  MOV R26, 0x4 ;  /* 0x00000004001a7802 */ /* 0x000fe40000000f00 */
[----:B------:R4:W5:Y:S01]  /*0300*/  LDG.E R17, desc[UR16][R6.64] ;  /* 0x0000001006117981 */ /* 0x000962000c1e1900 */
[----:B-1----:R-:W-:-:S03]  /*0310*/  IMAD.WIDE R8, R15, R10, UR8 ;  /* 0x000000080f087e25 */ /* 0x002fc6000f8e020a */
[----:B------:R-:W5:Y:S01]  /*0320*/  LDG.E R16, desc[UR16][R2.64+0x8] ;  /* 0x0000081002107981 */ /* 0x000f62000c1e1900 */
[----:B------:R-:W-:Y:S02]  /*0330*/  HFMA2 R28, -RZ, RZ, 0, 2.384185791015625e-07 ;  /* 0x00000004ff1c7431 */ /* 0x000fe400000001ff */
[C---:B0-----:R-:W-:Y:S01]  /*0340*/  IMAD.WIDE R4, R15.reuse, R26, UR10 ;  /* 0x0000000a0f047e25 */ /* 0x041fe2000f8e021a */
[----:B------:R-:W5:Y:S04]  /*0350*/  LDG.E R23, desc[UR16][R24.64] ;  /* 0x0000001018177981 */ /* 0x000f68000c1e1900 */
[----:B------:R-:W5:Y:S01]  /*0360*/  LDG.E R22, desc[UR16][R2.64+0xc] ;  /* 0x00000c1002167981 */ /* 0x000f62000c1e1900 */
[----:B----4-:R-:W-:-:S03]  /*0370*/  IMAD.WIDE R6, R15, R10, UR12 ;  /* 0x0000000c0f067e25 */ /* 0x010fc6000f8e020a */
[----:B------:R-:W4:Y:S04]  /*0380*/  LDG.E R9, desc[UR16][R8.64] ;  /* 0x0000001008097981 */ /* 0x000f28000c1e1900 */
[----:B------:R-:W4:Y:S01]  /*0390*/  LDG.E R26, desc[UR16][R2.64+0x10] ;  /* 0x00001010021a7981 */ /* 0x000f22000c1e1900 */
[----:B------:R-:W-:-:S03]  /*03a0*/  IMAD.WIDE R10, R15, R28, UR14 ;  /* 0x0000000e0f0a7e25 */ /* 0x000fc6000f8e021c */
[----:B------:R-:W4:Y:S04]  /*03b0*/  LDG.E R4, desc[UR16][R4.64] ;  /* 0x0000001004047981 */ /* 0x000f28000c1e1900 */
[----:B------:R-:W4:Y:S04]  /*03c0*/  LDG.E R27, desc[UR16][R2.64+0x14] ;  /* 0x00001410021b7981 */ /* 0x000f28000c1e1900 */
[----:B------:R-:W4:Y:S04]  /*03d0*/  LDG.E R7, desc[UR16][R6.64] ;  /* 0x0000001006077981 */ /* 0x000f28000c1e1900 */
[----:B------:R-:W4:Y:S04]  /*03e0*/  LDG.E R24, desc[UR16][R2.64+0x18] ;  /* 0x0000181002187981 */ /* 0x000f28000c1e1900 */
[----:B------:R-:W4:Y:S04]  /*03f0*/  LDG.E R10, desc[UR16][R10.64] ;  /* 0x000000100a0a7981 */ /* 0x000f28000c1e1900 */
[----:B------:R-:W4:Y:S01]  /*0400*/  LDG.E R28, desc[UR16][R2.64+0x1c] ;  /* 0x00001c10021c7981 */ /* 0x000f22000c1e1900 */
[----:B------:R-:W-:-:S04]  /*0410*/  UIADD3 UR4, UPT, UPT, UR4, 0x8, URZ ;  /* 0x0000000804047890 */ /* 0x000fc8000fffe0ff */
[----:B------:R-:W-:Y:S01]  /*0420*/  UISETP.NE.AND UP0, UPT, UR4, URZ, UPT ;  /* 0x000000ff0400728c */ /* 0x000fe2000bf05270 */
[----:B------:R-:W-:Y:S01]  /*0430*/  IADD3 R14, PT, PT, R14, 0x8, RZ ;  /* 0x000000080e0e7810 */ /* 0x000fe20007ffe0ff */
[----:B--2---:R-:W-:-:S04]  /*0440*/  FFMA R21, R21, R20, R12 ;  /* 0x0000001415157223 */ /* 0x004fc8000000000c */
[----:B---3--:R-:W-:-:S04]  /*0450*/  FFMA R19, R18, R19, R21 ;  /* 0x0000001312137223 */ /* 0x008fc80000000015 */
[----:B-----5:R-:W-:-:S04]  /*0460*/  FFMA R17, R16, R17, R19 ;  /* 0x0000001110117223 */ /* 0x020fc80000000013 */
[----:B------:R-:W-:-:S04]  /*0470*/  FFMA R17, R22, R23, R17 ;  /* 0x0000001716117223 */ /* 0x000fc80000000011 */
[----:B----4-:R-:W-:-:S04]  /*0480*/  FFMA R26, R26, R9, R17 ;  /* 0x000000091a1a7223 */ /* 0x010fc80000000011 */
[----:B------:R-:W-:Y:S01]  /*0490*/  FFMA R27, R27, R4, R26 ;  /* 0x000000041b1b7223 */ /* 0x000fe2000000001a */
[----:B------:R-:W-:-:S03]  /*04a0*/  MOV R4, UR18 ;  /* 0x0000001200047c02 */ /* 0x000fc60008000f00 */
[----:B------:R-:W-:Y:S01]  /*04b0*/  FFMA R7, R24, R7, R27 ;  /* 0x0000000718077223 */ /* 0x000fe2000000001b */
[----:B------:R-:W-:-:S03]  /*04c0*/  LEA R15, R4, R15, 0x3 ;  /* 0x0000000f040f7211 */ /* 0x000fc600078e18ff */
[----:B------:R-:W-:Y:S01]  /*04d0*/  FFMA R12, R28, R10, R7 ;  /* 0x0000000a1c0c7223 */ /* 0x000fe20000000007 */
[----:B------:R-:W-:Y:S06]  /*04e0*/  BRA.U UP0, `(.L_x_2) ;  /* 0xfffffffd00347547 */ /* 0x000fec000b83ffff */
[----:B------:R-:W-:-:S12]  /*04f0*/  ULOP3.LUT UR4, UR18, 0x7ffffff8, URZ, 0xc0, !UPT ;  /* 0x7ffffff812047892 */ /* 0x000fd8000f8ec0ff */
.L_x_1:
[----:B------:R-:W-:-:S04]  /*0500*/  ULOP3.LUT UR6, UR18, 0x7, URZ, 0xc0, !UPT ;  /* 0x0000000712067892 */ /* 0x000fc8000f8ec0ff */
[----:B------:R-:W-:-:S09]  /*0510*/  UISETP.NE.AND UP0, UPT, UR6, URZ, UPT ;  /* 0x000000ff0600728c */ /* 0x000fd2000bf05270 */
[----:B------:R-:W-:Y:S05]  /*0520*/  BRA.U !UP0, `(.L_x_0) ;  /* 0x0000000508147547 */ /* 0x000fea000b800000 */
[----:B------:R-:W-:Y:S01]  /*0530*/  UISETP.GE.U32.AND UP0, UPT, UR6, 0x4, UPT ;  /* 0x000000040600788c */ /* 0x000fe2000bf06070 */
[----:B------:R-:W-:Y:S01]  /*0540*/  IMAD R2, R0, UR18, RZ ;  /* 0x0000001200027c24 */ /* 0x000fe2000f8e02ff */
[----:B------:R-:W-:-:S04]  /*0550*/  ULOP3.LUT UR5, UR18, 0x3, URZ, 0xc0, !UPT ;  /* 0x0000000312057892 */ /* 0x000fc8000f8ec0ff */
[----:B------:R-:W-:-:S03]  /*0560*/  UISETP.NE.AND UP1, UPT, UR5, URZ, UPT ;  /* 0x000000ff0500728c */ /* 0x000fc6000bf25270 */
[----:B------:R-:W-:Y:S08]  /*0570*/  BRA.U !UP0, `(.L_x_3) ;  /* 0x0000000108687547 */ /* 0x000ff0000b800000 */
[----:B------:R-:W0:Y:S01]  /*0580*/  LDC.64 R6, c[0x0][0x388] ;  /* 0x0000e200ff067b82 */ /* 0x000e220000000a00 */
[----:B------:R-:W-:Y:S02]  /*0590*/  MOV R8, UR4 ;  /* 0x0000000400087c02 */ /* 0x000fe40008000f00 */
[----:B------:R-:W-:Y:S02]  /*05a0*/  IADD3 R3, PT, PT, R2, UR4, RZ ;  /* 0x0000000402037c10 */ /* 0x000fe4000fffe0ff */
[----:B------:R-:W-:Y:S01]  /*05b0*/  MOV R11, UR18 ;  /* 0x00000012000b7c02 */ /* 0x000fe20008000f00 */
[----:B------:R-:W-:Y:S02]  /*05c0*/  IMAD R9, R8, UR18, R13 ;  /* 0x0000001208097c24 */ /* 0x000fe4000f8e020d */
[----:B------:R-:W1:Y:S01]  /*05d0*/  LDC.64 R4, c[0x0][0x380] ;  /* 0x0000e000ff047b82 */ /* 0x000e620000000a00 */
[----:B------:R-:W-:Y:S01]  /*05e0*/  MOV R15, UR18 ;  /* 0x00000012000f7c02 */ /* 0x000fe20008000f00 */
[----:B0-----:R-:W-:Y:S01]  /*05f0*/  IMAD.WIDE R6, R9, 0x4, R6 ;  /* 0x0000000409067825 */ /* 0x001fe200078e0206 */
[----:B------:R-:W-:-:S05]  /*0600*/  MOV R9, UR18 ;  /* 0x0000001200097c02 */ /* 0x000fca0008000f00 */
[----:B------:R-:W-:Y:S02]  /*0610*/  IMAD.WIDE.U32 R8, R9, 0x4, R6 ;  /* 0x0000000409087825 */ /* 0x000fe400078e0006 */
[----:B------:R-:W2:Y:S02]  /*0620*/  LDG.E R6, desc[UR16][R6.64] ;  /* 0x0000001006067981 */ /* 0x000ea4000c1e1900 */
[----:B-1----:R-:W-:-:S04]  /*0630*/  IMAD.WIDE R4, R3, 0x4, R4 ;  /* 0x0000000403047825 */ /* 0x002fc800078e0204 */
[----:B------:R-:W-:Y:S01]  /*0640*/  IMAD.WIDE.U32 R10, R11, 0x4, R8 ;  /* 0x000000040b0a7825 */ /* 0x000fe200078e0008 */
[----:B------:R-:W2:Y:S04]  /*0650*/  LDG.E R3, desc[UR16][R4.64] ;  /* 0x0000001004037981 */ /* 0x000ea8000c1e1900 */
[----:B------:R-:W3:Y:S01]  /*0660*/  LDG.E R8, desc[UR16][R8.64] ;  /* 0x0000001008087981 */ /* 0x000ee2000c1e1900 */
[----:B------:R-:W-:-:S03]  /*0670*/  IMAD.WIDE.U32 R14, R15, 0x4, R10 ;  /* 0x000000040f0e7825 */ /* 0x000fc600078e000a */
[----:B------:R-:W3:Y:S04]  /*0680*/  LDG.E R16, desc[UR16][R4.64+0x4] ;  /* 0x0000041004107981 */ /* 0x000ee8000c1e1900 */
[----:B------:R-:W4:Y:S04]  /*0690*/  LDG.E R17, desc[UR16][R10.64] ;  /* 0x000000100a117981 */ /* 0x000f28000c1e1900 */
[----:B------:R-:W4:Y:S04]  /*06a0*/  LDG.E R18, desc[UR16][R4.64+0x8] ;  /* 0x0000081004127981 */ /* 0x000f28000c1e1900 */
[----:B------:R-:W5:Y:S04]  /*06b0*/  LDG.E R20, desc[UR16][R4.64+0xc] ;  /* 0x00000c1004147981 */ /* 0x000f68000c1e1900 */
[----:B------:R-:W5:Y:S01]  /*06c0*/  LDG.E R14, desc[UR16][R14.64] ;  /* 0x000000100e0e7981 */ /* 0x000f62000c1e1900 */
[----:B------:R-:W-:Y:S01]  /*06d0*/  UIADD3 UR4, UPT, UPT, UR4, 0x4, URZ ;  /* 0x0000000404047890 */ /* 0x000fe2000fffe0ff */
[----:B--2---:R-:W-:-:S04]  /*06e0*/  FFMA R3, R3, R6, R12 ;  /* 0x0000000603037223 */ /* 0x004fc8000000000c */
[----:B---3--:R-:W-:-:S04]  /*06f0*/  FFMA R3, R16, R8, R3 ;  /* 0x0000000810037223 */ /* 0x008fc80000000003 */
[----:B----4-:R-:W-:-:S04]  /*0700*/  FFMA R3, R18, R17, R3 ;  /* 0x0000001112037223 */ /* 0x010fc80000000003 */
[----:B-----5:R-:W-:-:S07]  /*0710*/  FFMA R12, R20, R14, R3 ;  /* 0x0000000e140c7223 */ /* 0x020fce0000000003 */
.L_x_3:
[----:B------:R-:W-:Y:S05]  /*0720*/  BRA.U !UP1, `(.L_x_0) ;  /* 0x0000000109947547 */ /* 0x000fea000b800000 */
[----:B------:R-:W-:Y:S01]  /*0730*/  UISETP.NE.AND UP0, UPT, UR5, 0x1, UPT ;  /* 0x000000010500788c */ /* 0x000fe2000bf05270 */
[----:B------:R-:W-:Y:S01]  /*0740*/  MOV R4, UR4 ;  /* 0x0000000400047c02 */ /* 0x000fe20008000f00 */
[----:B------:R-:W-:Y:S02]  /*0750*/  ULOP3.LUT UR5, UR18, 0x1, URZ, 0xc0, !UPT ;  /* 0x0000000112057892 */ /* 0x000fe4000f8ec0ff */
[----:B------:R-:W-:Y:S02]  /*0760*/  MOV R5, UR18 ;  /* 0x0000001200057c02 */ /* 0x000fe40008000f00 */
[----:B------:R-:W-:Y:S01]  /*0770*/  UISETP.NE.U32.AND UP1, UPT, UR5, 0x1, UPT ;  /* 0x000000010500788c */ /* 0x000fe2000bf25070 */
[----:B------:R-:W-:-:S04]  /*0780*/  PLOP3.LUT P0, PT, PT, PT, UP0, 0x80, 0x8 ;  /* 0x000000000008781c */ /* 0x000fc80003f0f008 */
[----:B------:R-:W0:Y:S01]  /*0790*/  @UP0 LDCU.128 UR8, c[0x0][0x380] ;  /* 0x00007000ff0807ac */ /* 0x000e220008000c00 */
[----:B------:R-:W-:-:S05]  /*07a0*/  PLOP3.LUT P1, PT, PT, PT, UP1, 0x80, 0x8 ;  /* 0x000000000008781c */ /* 0x000fca0003f2f018 */
[----:B------:R-:W1:Y:S03]  /*07b0*/  @!UP1 LDCU.128 UR12, c[0x0][0x380] ;  /* 0x00007000ff0c97ac */ /* 0x000e660008000c00 */
[----:B------:R-:W-:Y:S01]  /*07c0*/  @P0 IMAD R3, R4, UR18, R13 ;  /* 0x0000001204030c24 */ /* 0x000fe2000f8e020d */
[----:B0-----:R-:W-:Y:S02]  /*07d0*/  MOV R10, UR10 ;  /* 0x0000000a000a7c02 */ /* 0x001fe40008000f00 */
[----:B------:R-:W-:Y:S02]  /*07e0*/  MOV R11, UR11 ;  /* 0x0000000b000b7c02 */ /* 0x000fe40008000f00 */
[----:B------:R-:W-:Y:S02]  /*07f0*/  MOV R6, UR8 ;  /* 0x0000000800067c02 */ /* 0x000fe40008000f00 */
[----:B------:R-:W-:Y:S01]  /*0800*/  MOV R7, UR9 ;  /* 0x0000000900077c02 */ /* 0x000fe20008000f00 */
[----:B------:R-:W-:Y:S01]  /*0810*/  @P0 IMAD.WIDE R10, R3, 0x4, R10 ;  /* 0x00000004030a0825 */ /* 0x000fe200078e020a */
[----:B------:R-:W-:Y:S01]  /*0820*/  @P0 IADD3 R3, PT, PT, R2, UR4, RZ ;  /* 0x0000000402030c10 */ /* 0x000fe2000fffe0ff */
[----:B------:R-:W-:Y:S01]  /*0830*/  @UP0 UIADD3 UR4, UPT, UPT, UR4, 0x2, URZ ;  /* 0x0000000204040890 */ /* 0x000fe2000fffe0ff */
[----:B-1----:R-:W-:-:S02]  /*0840*/  MOV R8, UR12 ;  /* 0x0000000c00087c02 */ /* 0x002fc40008000f00 */
[----:B------:R-:W-:Y:S01]  /*0850*/  MOV R9, UR13 ;  /* 0x0000000d00097c02 */ /* 0x000fe20008000f00 */
[----:B------:R-:W-:Y:S01]  /*0860*/  @P0 IMAD.WIDE R6, R3, 0x4, R6 ;  /* 0x0000000403060825 */ /* 0x000fe200078e0206 */
[----:B------:R-:W-:Y:S01]  /*0870*/  MOV R14, UR14 ;  /* 0x0000000e000e7c02 */ /* 0x000fe20008000f00 */
[----:B------:R-:W2:Y:S01]  /*0880*/  @P0 LDG.E R16, desc[UR16][R10.64] ;  /* 0x000000100a100981 */ /* 0x000ea2000c1e1900 */
[----:B------:R-:W-:Y:S01]  /*0890*/  MOV R18, UR4 ;  /* 0x0000000400127c02 */ /* 0x000fe20008000f00 */
[----:B------:R-:W-:Y:S01]  /*08a0*/  @P0 IMAD.WIDE.U32 R4, R5, 0x4, R10 ;  /* 0x0000000405040825 */ /* 0x000fe200078e000a */
[----:B------:R-:W-:Y:S01]  /*08b0*/  @!P1 IADD3 R3, PT, PT, R2, UR4, RZ ;  /* 0x0000000402039c10 */ /* 0x000fe2000fffe0ff */
[----:B------:R-:W2:Y:S01]  /*08c0*/  @P0 LDG.E R19, desc[UR16][R6.64] ;  /* 0x0000001006130981 */ /* 0x000ea2000c1e1900 */
[----:B------:R-:W-:Y:S01]  /*08d0*/  MOV R15, UR15 ;  /* 0x0000000f000f7c02 */ /* 0x000fe20008000f00 */
[----:B------:R-:W-:Y:S02]  /*08e0*/  @!P1 IMAD R17, R18, UR18, R13 ;  /* 0x0000001212119c24 */ /* 0x000fe4000f8e020d */
[----:B------:R-:W-:Y:S01]  /*08f0*/  @!P1 IMAD.WIDE R2, R3, 0x4, R8 ;  /* 0x0000000403029825 */ /* 0x000fe200078e0208 */
[----:B------:R-:W3:Y:S03]  /*0900*/  @P0 LDG.E R21, desc[UR16][R6.64+0x4] ;  /* 0x0000041006150981 */ /* 0x000ee6000c1e1900 */
[----:B------:R-:W-:Y:S01]  /*0910*/  @!P1 IMAD.WIDE R8, R17, 0x4, R14 ;  /* 0x0000000411089825 */ /* 0x000fe200078e020e */
[----:B------:R-:W3:Y:S04]  /*0920*/  @P0 LDG.E R4, desc[UR16][R4.64] ;  /* 0x0000001004040981 */ /* 0x000ee8000c1e1900 */
[----:B------:R-:W4:Y:S04]  /*0930*/  @!P1 LDG.E R3, desc[UR16][R2.64] ;  /* 0x0000001002039981 */ /* 0x000f28000c1e1900 */
[----:B------:R-:W4:Y:S01]  /*0940*/  @!P1 LDG.E R8, desc[UR16][R8.64] ;  /* 0x0000001008089981 */ /* 0x000f22000c1e1900 */
[----:B--2---:R-:W-:-:S04]  /*0950*/  @P0 FFMA R16, R19, R16, R12 ;  /* 0x0000001013100223 */ /* 0x004fc8000000000c */
[----:B---3--:R-:W-:-:S04]  /*0960*/  @P0 FFMA R12, R21, R4, R16 ;  /* 0x00000004150c0223 */ /* 0x008fc80000000010 */
[----:B----4-:R-:W-:-:S07]  /*0970*/  @!P1 FFMA R12, R3, R8, R12 ;  /* 0x00000008030c9223 */ /* 0x010fce000000000c */
.L_x_0:
[----:B------:R-:W0:Y:S01]  /*0980*/  LDC.64 R2, c[0x0][0x390] ;  /* 0x0000e400ff027b82 */ /* 0x000e220000000a00 */
[----:B------:R-:W-:-:S04]  /*0990*/  IMAD R13, R0, UR18, R13 ;  /* 0x00000012000d7c24 */ /* 0x000fc8000f8e020d */
[----:B0-----:R-:W-:-:S05]  /*09a0*/  IMAD.WIDE R2, R13, 0x4, R2 ;  /* 0x000000040d027825 */ /* 0x001fca00078e0202 */
[----:B------:R-:W-:Y:S01]  /*09b0*/  STG.E desc[UR16][R2.64], R12 ;  /* 0x0000000c02007986 */ /* 0x000fe2000c101910 */
[----:B------:R-:W-:Y:S05]  /*09c0*/  EXIT ;  /* 0x000000000000794d */ /* 0x000fea0003800000 */
.L_x_4:
[----:B------:R-:W-:-:S00]  /*09d0*/  BRA `(.L_x_4) ;  /* 0xfffffffc00fc7947 */ /* 0x000fc0000383ffff */
[----:B------:R-:W-:-:S00]  /*09e0*/  NOP ;  /* 0x0000000000007918 */ /* 0x000fc00000000000 */
        /* <DEDUP_REMOVED lines=9> */
.L_x_5:


//--------------------- .nv.shared.reserved.0     --------------------------
	.section	.nv.shared.reserved.0,"aw",@nobits
	.weak		__nv_reservedSMEM_offset_0_alias
	.size		__nv_reservedSMEM_offset_0_alias, 0, 64
	.other		__nv_reservedSMEM_offset_0_alias,@"STO_CUDA_RESERVED_SHARED STV_DEFAULT"
__nv_reservedSMEM_offset_0_alias:
	.zero		0
	.zero		64


//--------------------- .nv.constant0._Z3mulPfS_S_ii --------------------------
	.section	.nv.constant0._Z3mulPfS_S_ii,"a",@progbits
	.sectionflags	@""
	.align	4
.nv.constant0._Z3mulPfS_S_ii:
	.zero		928


//--------------------- SYMBOLS --------------------------

	.type		.nv.reservedSmem.offset0,@object
	.size		.nv.reservedSmem.offset0,0x4
